	.headerflags	@"EF_CUDA_TEXMODE_UNIFIED EF_CUDA_64BIT_ADDRESS EF_CUDA_ACCELERATORS EF_CUDA_SM90 EF_CUDA_VIRTUAL_SM(EF_CUDA_SM90)"
	.elftype	@"ET_EXEC"


//--------------------- .nv.info                  --------------------------
	.section	.nv.info,"",@"SHT_CUDA_INFO"
	.align	4


	//----- nvinfo : EIATTR_REGCOUNT
	.align		4
        /*0000*/ 	.byte	0x04, 0x2f
        /*0002*/ 	.short	(.L_3 - .L_2)
	.align		4
.L_2:
        /*0004*/ 	.word	index@(triton_poi_fused__native_batch_norm_legit_no_training_convolution_relu_19)
        /*0008*/ 	.word	0x0000001a


	//----- nvinfo : EIATTR_MIN_STACK_SIZE
	.align		4
.L_3:
        /*000c*/ 	.byte	0x04, 0x12
        /*000e*/ 	.short	(.L_5 - .L_4)
	.align		4
.L_4:
        /*0010*/ 	.word	index@(triton_poi_fused__native_batch_norm_legit_no_training_convolution_relu_19)
        /*0014*/ 	.word	0x00000000


	//----- nvinfo : EIATTR_FRAME_SIZE
	.align		4
.L_5:
        /*0018*/ 	.byte	0x04, 0x11
        /*001a*/ 	.short	(.L_7 - .L_6)
	.align		4
.L_6:
        /*001c*/ 	.word	index@(triton_poi_fused__native_batch_norm_legit_no_training_convolution_relu_19)
        /*0020*/ 	.word	0x00000000


	//----- nvinfo : EIATTR_MIN_STACK_SIZE
	.align		4
.L_7:
        /*0024*/ 	.byte	0x04, 0x12
        /*0026*/ 	.short	(.L_9 - .L_8)
	.align		4
.L_8:
        /*0028*/ 	.word	index@(triton_poi_fused__native_batch_norm_legit_no_training_convolution_relu_19)
        /*002c*/ 	.word	0x00000000
.L_9:


//--------------------- .nv.info.triton_poi_fused__native_batch_norm_legit_no_training_convolution_relu_19 --------------------------
	.section	.nv.info.triton_poi_fused__native_batch_norm_legit_no_training_convolution_relu_19,"",@"SHT_CUDA_INFO"
	.sectionflags	@""
	.align	4


	//----- nvinfo : EIATTR_CUDA_API_VERSION
	.align		4
        /*0000*/ 	.byte	0x04, 0x37
        /*0002*/ 	.short	(.L_11 - .L_10)
.L_10:
        /*0004*/ 	.word	0x0000007c


	//----- nvinfo : EIATTR_KPARAM_INFO
	.align		4
.L_11:
        /*0008*/ 	.byte	0x04, 0x17
        /*000a*/ 	.short	(.L_13 - .L_12)
.L_12:
        /*000c*/ 	.word	0x00000000
        /*0010*/ 	.short	0x0007
        /*0012*/ 	.short	0x0038
        /*0014*/ 	.byte	0x00, 0xf0, 0x11, 0x00


	//----- nvinfo : EIATTR_KPARAM_INFO
	.align		4
.L_13:
        /*0018*/ 	.byte	0x04, 0x17
        /*001a*/ 	.short	(.L_15 - .L_14)
.L_14:
        /*001c*/ 	.word	0x00000000
        /*0020*/ 	.short	0x0006
        /*0022*/ 	.short	0x0030
        /*0024*/ 	.byte	0x00, 0xf4, 0x21, 0x00


	//----- nvinfo : EIATTR_KPARAM_INFO
	.align		4
.L_15:
        /*0028*/ 	.byte	0x04, 0x17
        /*002a*/ 	.short	(.L_17 - .L_16)
.L_16:
        /*002c*/ 	.word	0x00000000
        /*0030*/ 	.short	0x0005
        /*0032*/ 	.short	0x0028
        /*0034*/ 	.byte	0x00, 0xf4, 0x21, 0x00


	//----- nvinfo : EIATTR_KPARAM_INFO
	.align		4
.L_17:
        /*0038*/ 	.byte	0x04, 0x17
        /*003a*/ 	.short	(.L_19 - .L_18)
.L_18:
        /*003c*/ 	.word	0x00000000
        /*0040*/ 	.short	0x0004
        /*0042*/ 	.short	0x0020
        /*0044*/ 	.byte	0x00, 0xf4, 0x21, 0x00


	//----- nvinfo : EIATTR_KPARAM_INFO
	.align		4
.L_19:
        /*0048*/ 	.byte	0x04, 0x17
        /*004a*/ 	.short	(.L_21 - .L_20)
.L_20:
        /*004c*/ 	.word	0x00000000
        /*0050*/ 	.short	0x0003
        /*0052*/ 	.short	0x0018
        /*0054*/ 	.byte	0x00, 0xf4, 0x21, 0x00


	//----- nvinfo : EIATTR_KPARAM_INFO
	.align		4
.L_21:
        /*0058*/ 	.byte	0x04, 0x17
        /*005a*/ 	.short	(.L_23 - .L_22)
.L_22:
        /*005c*/ 	.word	0x00000000
        /*0060*/ 	.short	0x0002
        /*0062*/ 	.short	0x0010
        /*0064*/ 	.byte	0x00, 0xf4, 0x21, 0x00


	//----- nvinfo : EIATTR_KPARAM_INFO
	.align		4
.L_23:
        /*0068*/ 	.byte	0x04, 0x17
        /*006a*/ 	.short	(.L_25 - .L_24)
.L_24:
        /*006c*/ 	.word	0x00000000
        /*0070*/ 	.short	0x0001
        /*0072*/ 	.short	0x0008
        /*0074*/ 	.byte	0x00, 0xf4, 0x21, 0x00


	//----- nvinfo : EIATTR_KPARAM_INFO
	.align		4
.L_25:
        /*0078*/ 	.byte	0x04, 0x17
        /*007a*/ 	.short	(.L_27 - .L_26)
.L_26:
        /*007c*/ 	.word	0x00000000
        /*0080*/ 	.short	0x0000
        /*0082*/ 	.short	0x0000
        /*0084*/ 	.byte	0x00, 0xf4, 0x21, 0x00


	//----- nvinfo : EIATTR_SPARSE_MMA_MASK
	.align		4
.L_27:
        /*0088*/ 	.byte	0x03, 0x50
        /*008a*/ 	.short	0x0000


	//----- nvinfo : EIATTR_MAXREG_COUNT
	.align		4
        /*008c*/ 	.byte	0x03, 0x1b
        /*008e*/ 	.short	0x00ff


	//----- nvinfo : EIATTR_EXIT_INSTR_OFFSETS
	.align		4
        /*0090*/ 	.byte	0x04, 0x1c
        /*0092*/ 	.short	(.L_29 - .L_28)


	//   ....[0]....
.L_28:
        /*0094*/ 	.word	0x00000500


	//   ....[1]....
        /*0098*/ 	.word	0x00000520


	//----- nvinfo : EIATTR_REQNTID
	.align		4
.L_29:
        /*009c*/ 	.byte	0x04, 0x10
        /*009e*/ 	.short	(.L_31 - .L_30)
.L_30:
        /*00a0*/ 	.word	0x00000080
        /*00a4*/ 	.word	0x00000001
        /*00a8*/ 	.word	0x00000001


	//----- nvinfo : EIATTR_CBANK_PARAM_SIZE
	.align		4
.L_31:
        /*00ac*/ 	.byte	0x03, 0x19
        /*00ae*/ 	.short	0x003c


	//----- nvinfo : EIATTR_PARAM_CBANK
	.align		4
        /*00b0*/ 	.byte	0x04, 0x0a
        /*00b2*/ 	.short	(.L_33 - .L_32)
	.align		4
.L_32:
        /*00b4*/ 	.word	index@(.nv.constant0.triton_poi_fused__native_batch_norm_legit_no_training_convolution_relu_19)
        /*00b8*/ 	.short	0x0210
        /*00ba*/ 	.short	0x003c


	//----- nvinfo : EIATTR_SW_WAR
	.align		4
.L_33:
        /*00bc*/ 	.byte	0x04, 0x36
        /*00be*/ 	.short	(.L_35 - .L_34)
.L_34:
        /*00c0*/ 	.word	0x00000008
.L_35:


//--------------------- .nv.callgraph             --------------------------
	.section	.nv.callgraph,"",@"SHT_CUDA_CALLGRAPH"
	.align	4
	.sectionentsize	8
	.align		4
        /*0000*/ 	.word	0x00000000
	.align		4
        /*0004*/ 	.word	0xffffffff
	.align		4
        /*0008*/ 	.word	0x00000000
	.align		4
        /*000c*/ 	.word	0xfffffffe
	.align		4
        /*0010*/ 	.word	0x00000000
	.align		4
        /*0014*/ 	.word	0xfffffffd
	.align		4
        /*0018*/ 	.word	0x00000000
	.align		4
        /*001c*/ 	.word	0xfffffffc


//--------------------- .nv.constant4             --------------------------
	.section	.nv.constant4,"a",@progbits
	.align	8
	.align		8
.nv.constant4:
        /*0000*/ 	.dword	_$_str
	.align		8
        /*0008*/ 	.dword	_$_str_$_2


//--------------------- .text.triton_poi_fused__native_batch_norm_legit_no_training_convolution_relu_19 --------------------------
	.section	.text.triton_poi_fused__native_batch_norm_legit_no_training_convolution_relu_19,"ax",@progbits
	.align	128
        .global         triton_poi_fused__native_batch_norm_legit_no_training_convolution_relu_19
        .type           triton_poi_fused__native_batch_norm_legit_no_training_convolution_relu_19,@function
        .size           triton_poi_fused__native_batch_norm_legit_no_training_convolution_relu_19,(.L_x_1 - triton_poi_fused__native_batch_norm_legit_no_training_convolution_relu_19)
        .other          triton_poi_fused__native_batch_norm_legit_no_training_convolution_relu_19,@"STO_CUDA_ENTRY STV_DEFAULT"
triton_poi_fused__native_batch_norm_legit_no_training_convolution_relu_19:
.text.triton_poi_fused__native_batch_norm_legit_no_training_convolution_relu_19:
[----:B------:R-:W0:Y:S01]  /*0000*/  LDC R1, c[0x0][0x28] ;  /* 0x00000a00ff017b82 */ /* 0x000e220000000800 */
[----:B------:R-:W1:Y:S01]  /*0010*/  S2R R0, SR_TID.X ;  /* 0x0000000000007919 */ /* 0x000e620000002100 */
[----:B------:R-:W-:Y:S01]  /*0020*/  CS2R R16, SRZ ;  /* 0x0000000000107805 */ /* 0x000fe2000001ff00 */
[----:B------:R-:W-:-:S05]  /*0030*/  ULDC.64 UR4, c[0x0][0x208] ;  /* 0x0000820000047ab9 */ /* 0x000fca0000000a00 */
[----:B------:R-:W2:Y:S01]  /*0040*/  LDC.64 R14, c[0x0][0x218] ;  /* 0x00008600ff0e7b82 */ /* 0x000ea20000000a00 */
[----:B------:R-:W3:Y:S07]  /*0050*/  S2R R5, SR_CTAID.X ;  /* 0x0000000000057919 */ /* 0x000eee0000002500 */
[----:B------:R-:W4:Y:S08]  /*0060*/  LDC.64 R22, c[0x0][0x210] ;  /* 0x00008400ff167b82 */ /* 0x000f300000000a00 */
[----:B------:R-:W5:Y:S08]  /*0070*/  LDC.64 R20, c[0x0][0x220] ;  /* 0x00008800ff147b82 */ /* 0x000f700000000a00 */
[----:B------:R-:W2:Y:S01]  /*0080*/  LDC.64 R8, c[0x0][0x230] ;  /* 0x00008c00ff087b82 */ /* 0x000ea20000000a00 */
[----:B-1----:R-:W-:-:S07]  /*0090*/  SHF.L.U32 R0, R0, 0x1, RZ ;  /* 0x0000000100007819 */ /* 0x002fce00000006ff */
[----:B------:R-:W1:Y:S01]  /*00a0*/  LDC.64 R6, c[0x0][0x238] ;  /* 0x00008e00ff067b82 */ /* 0x000e620000000a00 */
[----:B---3--:R-:W-:Y:S02]  /*00b0*/  SHF.R.S32.HI R3, RZ, 0x17, R5 ;  /* 0x00000017ff037819 */ /* 0x008fe40000011405 */
[----:B------:R-:W-:Y:S02]  /*00c0*/  LOP3.LUT R0, R0, 0xfe, RZ, 0xc0, !PT ;  /* 0x000000fe00007812 */ /* 0x000fe400078ec0ff */
[----:B------:R-:W-:Y:S02]  /*00d0*/  SGXT R3, R3, 0x1 ;  /* 0x000000010303781a */ /* 0x000fe40000000200 */
[----:B------:R-:W-:Y:S02]  /*00e0*/  LEA R0, R5, R0, 0x8 ;  /* 0x0000000005007211 */ /* 0x000fe400078e40ff */
[----:B------:R-:W3:Y:S02]  /*00f0*/  LDC.64 R4, c[0x0][0x228] ;  /* 0x00008a00ff047b82 */ /* 0x000ee40000000a00 */
[----:B------:R-:W-:-:S02]  /*0100*/  LEA.HI R3, R3, R0, RZ, 0x4 ;  /* 0x0000000003037211 */ /* 0x000fc400078f20ff */
[----:B------:R-:W-:Y:S02]  /*0110*/  ISETP.GE.AND P0, PT, R0, 0x400, PT ;  /* 0x000004000000780c */ /* 0x000fe40003f06270 */
[----:B------:R-:W-:-:S04]  /*0120*/  SHF.R.S32.HI R3, RZ, 0x4, R3 ;  /* 0x00000004ff037819 */ /* 0x000fc80000011403 */
[----:B------:R-:W-:-:S04]  /*0130*/  LEA.HI R2, R3, R3, RZ, 0x4 ;  /* 0x0000000303027211 */ /* 0x000fc800078f20ff */
[----:B------:R-:W-:-:S04]  /*0140*/  LOP3.LUT R2, R2, 0xfffffff0, RZ, 0xc0, !PT ;  /* 0xfffffff002027812 */ /* 0x000fc800078ec0ff */
[----:B------:R-:W-:-:S05]  /*0150*/  IADD3 R19, R3, -R2, RZ ;  /* 0x8000000203137210 */ /* 0x000fca0007ffe0ff */
[----:B---3--:R-:W-:-:S05]  /*0160*/  IMAD.WIDE R4, R19, 0x4, R4 ;  /* 0x0000000413047825 */ /* 0x008fca00078e0204 */
[----:B------:R-:W3:Y:S04]  /*0170*/  @!P0 LDG.E.EL R16, desc[UR4][R4.64] ;  /* 0x0000000404108981 */ /* 0x000ee8000c2e1900 */
[----:B------:R4:W3:Y:S01]  /*0180*/  @!P0 LDG.E.EL R17, desc[UR4][R4.64] ;  /* 0x0000000404118981 */ /* 0x0008e2000c2e1900 */
[----:B------:R-:W-:Y:S02]  /*0190*/  CS2R R12, SRZ ;  /* 0x00000000000c7805 */ /* 0x000fe4000001ff00 */
[----:B------:R-:W-:Y:S02]  /*01a0*/  CS2R R10, SRZ ;  /* 0x00000000000a7805 */ /* 0x000fe4000001ff00 */
[----:B------:R-:W-:Y:S01]  /*01b0*/  CS2R R2, SRZ ;  /* 0x0000000000027805 */ /* 0x000fe2000001ff00 */
[----:B--2---:R-:W-:-:S05]  /*01c0*/  IMAD.WIDE R14, R19, 0x4, R14 ;  /* 0x00000004130e7825 */ /* 0x004fca00078e020e */
[----:B------:R-:W2:Y:S01]  /*01d0*/  @!P0 LDG.E.EL R13, desc[UR4][R14.64] ;  /* 0x000000040e0d8981 */ /* 0x000ea2000c2e1900 */
[----:B----4-:R-:W-:-:S03]  /*01e0*/  IMAD.WIDE R4, R0, 0x4, R22 ;  /* 0x0000000400047825 */ /* 0x010fc600078e0216 */
[----:B------:R-:W4:Y:S01]  /*01f0*/  @!P0 LDG.E.EL R10, desc[UR4][R14.64] ;  /* 0x000000040e0a8981 */ /* 0x000f22000c2e1900 */
[----:B-----5:R-:W-:-:S03]  /*0200*/  IMAD.WIDE R22, R19, 0x4, R20 ;  /* 0x0000000413167825 */ /* 0x020fc600078e0214 */
[----:B------:R-:W2:Y:S01]  /*0210*/  @!P0 LDG.E.64 R2, desc[UR4][R4.64] ;  /* 0x0000000404028981 */ /* 0x000ea2000c1e1b00 */
[C---:B0-----:R-:W-:Y:S01]  /*0220*/  IMAD.WIDE R8, R19.reuse, 0x4, R8 ;  /* 0x0000000413087825 */ /* 0x041fe200078e0208 */
[----:B------:R-:W-:Y:S02]  /*0230*/  CS2R R20, SRZ ;  /* 0x0000000000147805 */ /* 0x000fe4000001ff00 */
[----:B------:R-:W5:Y:S01]  /*0240*/  @!P0 LDG.E.EL R11, desc[UR4][R22.64] ;  /* 0x00000004160b8981 */ /* 0x000f62000c2e1900 */
[----:B-1----:R-:W-:Y:S01]  /*0250*/  IMAD.WIDE R6, R19, 0x4, R6 ;  /* 0x0000000413067825 */ /* 0x002fe200078e0206 */
[----:B------:R-:W-:Y:S02]  /*0260*/  CS2R R18, SRZ ;  /* 0x0000000000127805 */ /* 0x000fe4000001ff00 */
[----:B------:R-:W2:Y:S04]  /*0270*/  @!P0 LDG.E.EL R12, desc[UR4][R22.64] ;  /* 0x00000004160c8981 */ /* 0x000ea8000c2e1900 */
[----:B------:R-:W2:Y:S04]  /*0280*/  @!P0 LDG.E.EL R20, desc[UR4][R8.64] ;  /* 0x0000000408148981 */ /* 0x000ea8000c2e1900 */
[----:B------:R0:W2:Y:S04]  /*0290*/  @!P0 LDG.E.EL R21, desc[UR4][R8.64] ;  /* 0x0000000408158981 */ /* 0x0000a8000c2e1900 */
[----:B------:R-:W2:Y:S04]  /*02a0*/  @!P0 LDG.E.EL R19, desc[UR4][R6.64] ;  /* 0x0000000406138981 */ /* 0x000ea8000c2e1900 */
[----:B------:R1:W2:Y:S01]  /*02b0*/  @!P0 LDG.E.EL R18, desc[UR4][R6.64] ;  /* 0x0000000406128981 */ /* 0x0002a2000c2e1900 */
[----:B0-----:R-:W-:Y:S01]  /*02c0*/  HFMA2.MMA R8, -RZ, RZ, 1.625, 0 ;  /* 0x3e800000ff087435 */ /* 0x001fe200000001ff */
[----:B-1----:R-:W0:Y:S02]  /*02d0*/  LDC.64 R6, c[0x0][0x240] ;  /* 0x00009000ff067b82 */ /* 0x002e240000000a00 */
[----:B0-----:R-:W-:-:S04]  /*02e0*/  IMAD.WIDE R6, R0, 0x4, R6 ;  /* 0x0000000400067825 */ /* 0x001fc800078e0206 */
[----:B---3--:R-:W-:Y:S01]  /*02f0*/  FADD R16, R16, 9.9999997473787516356e-06 ;  /* 0x3727c5ac10107421 */ /* 0x008fe20000000000 */
[----:B------:R-:W-:-:S03]  /*0300*/  FADD R17, R17, 9.9999997473787516356e-06 ;  /* 0x3727c5ac11117421 */ /* 0x000fc60000000000 */
[----:B------:R-:W0:Y:S08]  /*0310*/  MUFU.SQRT R14, R16 ;  /* 0x00000010000e7308 */ /* 0x000e300000002000 */
[----:B------:R-:W1:Y:S01]  /*0320*/  MUFU.SQRT R15, R17 ;  /* 0x00000011000f7308 */ /* 0x000e620000002000 */
[C---:B0-----:R-:W-:Y:S02]  /*0330*/  FSETP.GT.AND P1, PT, R14.reuse, 8.50705917302346158658e+37, PT ;  /* 0x7e8000000e00780b */ /* 0x041fe40003f24000 */
[----:B------:R-:W-:-:S02]  /*0340*/  FSETP.GEU.AND P3, PT, R14, 1.175494350822287508e-38, PT ;  /* 0x008000000e00780b */ /* 0x000fc40003f6e000 */
[C---:B-1----:R-:W-:Y:S02]  /*0350*/  FSETP.GT.AND P2, PT, R15.reuse, 8.50705917302346158658e+37, PT ;  /* 0x7e8000000f00780b */ /* 0x042fe40003f44000 */
[----:B------:R-:W-:-:S07]  /*0360*/  FSETP.GEU.AND P4, PT, R15, 1.175494350822287508e-38, PT ;  /* 0x008000000f00780b */ /* 0x000fce0003f8e000 */
[----:B------:R-:W-:-:S04]  /*0370*/  @P1 FMUL R14, R14, 0.25 ;  /* 0x3e8000000e0e1820 */ /* 0x000fc80000400000 */
[----:B------:R-:W-:Y:S01]  /*0380*/  @!P3 FMUL R14, R14, 16777216 ;  /* 0x4b8000000e0eb820 */ /* 0x000fe20000400000 */
[----:B------:R-:W-:-:S04]  /*0390*/  @P2 FMUL R15, R15, 0.25 ;  /* 0x3e8000000f0f2820 */ /* 0x000fc80000400000 */
[----:B------:R-:W-:Y:S01]  /*03a0*/  @!P4 FMUL R15, R15, 16777216 ;  /* 0x4b8000000f0fc820 */ /* 0x000fe20000400000 */
[----:B------:R-:W0:Y:S01]  /*03b0*/  MUFU.RCP R14, R14 ;  /* 0x0000000e000e7308 */ /* 0x000e220000001000 */
[----:B------:R-:W-:-:S07]  /*03c0*/  FSEL R9, R8, 1, P1 ;  /* 0x3f80000008097808 */ /* 0x000fce0000800000 */
[----:B------:R-:W1:Y:S01]  /*03d0*/  MUFU.RCP R15, R15 ;  /* 0x0000000f000f7308 */ /* 0x000e620000001000 */
[----:B------:R-:W-:Y:S01]  /*03e0*/  FSEL R8, R8, 1, P2 ;  /* 0x3f80000008087808 */ /* 0x000fe20001000000 */
[----:B------:R-:W-:Y:S01]  /*03f0*/  @!P3 FMUL R9, R9, 16777216 ;  /* 0x4b8000000909b820 */ /* 0x000fe20000400000 */
[----:B--2---:R-:W-:Y:S01]  /*0400*/  FADD R2, R13, R2 ;  /* 0x000000020d027221 */ /* 0x004fe20000000000 */
[----:B----4-:R-:W-:Y:S02]  /*0410*/  FADD R3, R10, R3 ;  /* 0x000000030a037221 */ /* 0x010fe40000000000 */
[----:B------:R-:W-:Y:S01]  /*0420*/  @!P4 FMUL R8, R8, 16777216 ;  /* 0x4b8000000808c820 */ /* 0x000fe20000400000 */
[----:B0-----:R-:W-:Y:S01]  /*0430*/  FMUL R14, R14, R9 ;  /* 0x000000090e0e7220 */ /* 0x001fe20000400000 */
[----:B-----5:R-:W-:Y:S01]  /*0440*/  FADD R11, R2, -R11 ;  /* 0x8000000b020b7221 */ /* 0x020fe20000000000 */
[----:B------:R-:W-:Y:S01]  /*0450*/  FADD R12, R3, -R12 ;  /* 0x8000000c030c7221 */ /* 0x000fe20000000000 */
[----:B-1----:R-:W-:-:S02]  /*0460*/  FMUL R9, R15, R8 ;  /* 0x000000080f097220 */ /* 0x002fc40000400000 */
[----:B------:R-:W-:Y:S02]  /*0470*/  FMUL R14, R11, R14 ;  /* 0x0000000e0b0e7220 */ /* 0x000fe40000400000 */
[----:B------:R-:W-:Y:S02]  /*0480*/  FMUL R9, R12, R9 ;  /* 0x000000090c097220 */ /* 0x000fe40000400000 */
[----:B------:R-:W-:Y:S02]  /*0490*/  FFMA R14, R14, R20, R19 ;  /* 0x000000140e0e7223 */ /* 0x000fe40000000013 */
[----:B------:R-:W-:Y:S01]  /*04a0*/  FFMA R9, R9, R21, R18 ;  /* 0x0000001509097223 */ /* 0x000fe20000000012 */
[----:B------:R0:W-:Y:S02]  /*04b0*/  @!P0 STG.E.64 desc[UR4][R4.64], R2 ;  /* 0x0000000204008986 */ /* 0x0001e4000c101b04 */
[----:B------:R-:W-:Y:S02]  /*04c0*/  FSETP.GEU.AND P1, PT, R14, RZ, PT ;  /* 0x000000ff0e00720b */ /* 0x000fe40003f2e000 */
[----:B------:R-:W-:-:S02]  /*04d0*/  FSETP.GEU.AND P2, PT, R9, RZ, PT ;  /* 0x000000ff0900720b */ /* 0x000fc40003f4e000 */
[----:B------:R-:W-:Y:S02]  /*04e0*/  FSEL R8, R14, RZ, P1 ;  /* 0x000000ff0e087208 */ /* 0x000fe40000800000 */
[----:B------:R-:W-:Y:S01]  /*04f0*/  FSEL R9, R9, RZ, P2 ;  /* 0x000000ff09097208 */ /* 0x000fe20001000000 */
[----:B0-----:R-:W-:Y:S08]  /*0500*/  @P0 EXIT ;  /* 0x000000000000094d */ /* 0x001ff00003800000 */
[----:B------:R-:W-:Y:S01]  /*0510*/  STG.E.64 desc[UR4][R6.64], R8 ;  /* 0x0000000806007986 */ /* 0x000fe2000c101b04 */
[----:B------:R-:W-:Y:S05]  /*0520*/  EXIT ;  /* 0x000000000000794d */ /* 0x000fea0003800000 */
.L_x_0:
[----:B------:R-:W-:-:S00]  /*0530*/  BRA `(.L_x_0) ;  /* 0xfffffffc00fc7947 */ /* 0x000fc0000383ffff */
[----:B------:R-:W-:-:S00]  /*0540*/  NOP ;  /* 0x0000000000007918 */ /* 0x000fc00000000000 */
        /* <DEDUP_REMOVED lines=11> */
.L_x_1:


//--------------------- .nv.global.init           --------------------------
	.section	.nv.global.init,"aw",@progbits
.nv.global.init:
	.type		_$_str,@object
	.size		_$_str,(_$_str_$_2 - _$_str)
_$_str:
        /*0000*/ 	.byte	0x5f, 0x5f, 0x43, 0x55, 0x44, 0x41, 0x5f, 0x46, 0x54, 0x5a, 0x00
	.type		_$_str_$_2,@object
	.size		_$_str_$_2,(.L_1 - _$_str_$_2)
_$_str_$_2:
        /*000b*/ 	.byte	0x5f, 0x5f, 0x43, 0x55, 0x44, 0x41, 0x5f, 0x50, 0x52, 0x45, 0x43, 0x5f, 0x53, 0x51, 0x52, 0x54
        /*001b*/ 	.byte	0x00
.L_1:


//--------------------- .nv.constant0.triton_poi_fused__native_batch_norm_legit_no_training_convolution_relu_19 --------------------------
	.section	.nv.constant0.triton_poi_fused__native_batch_norm_legit_no_training_convolution_relu_19,"a",@progbits
	.sectionflags	@""
	.align	4
.nv.constant0.triton_poi_fused__native_batch_norm_legit_no_training_convolution_relu_19:
	.zero		588
